//
// Generated by NVIDIA NVVM Compiler
//
// Compiler Build ID: CL-36424714
// Cuda compilation tools, release 13.0, V13.0.88
// Based on NVVM 20.0.0
//

.version 9.0
.target sm_100
.address_size 64

	// .globl	_Z6kernelmPd

.visible .entry _Z6kernelmPd(
	.param .u64 _Z6kernelmPd_param_0,
	.param .u64 .ptr .align 1 _Z6kernelmPd_param_1
)
{
	.reg .pred 	%p<3>;
	.reg .b32 	%r<7>;
	.reg .b64 	%rd<11>;
	.reg .b64 	%fd<3>;

	ld.param.u64 	%rd6, [_Z6kernelmPd_param_0];
	ld.param.u64 	%rd7, [_Z6kernelmPd_param_1];
	mov.u32 	%r2, %tid.x;
	mov.u32 	%r1, %ntid.x;
	mov.u32 	%r3, %ctaid.x;
	mad.lo.s32 	%r4, %r1, %r3, %r2;
	cvt.s64.s32 	%rd10, %r4;
	setp.le.u64 	%p1, %rd6, %rd10;
	@%p1 bra 	$L__BB0_3;
	mov.u32 	%r5, %nctaid.x;
	mul.lo.s32 	%r6, %r1, %r5;
	cvt.s64.s32 	%rd2, %r6;
	cvta.to.global.u64 	%rd3, %rd7;
$L__BB0_2:
	shl.b64 	%rd8, %rd10, 3;
	add.s64 	%rd9, %rd3, %rd8;
	ld.global.f64 	%fd1, [%rd9];
	add.f64 	%fd2, %fd1, 0d3FF0000000000000;
	st.global.f64 	[%rd9], %fd2;
	add.s64 	%rd10, %rd10, %rd2;
	setp.lt.u64 	%p2, %rd10, %rd6;
	@%p2 bra 	$L__BB0_2;
$L__BB0_3:
	ret;

}


// ===== COMPILED SASS (sm_100) =====

	.target	sm_100

	.elftype	@"ET_EXEC"


//--------------------- .note.nv.tkinfo           --------------------------
	.section	.note.nv.tkinfo,"",@"SHT_NOTE"
	.sectionflags	@"SHF_NOTE_NV_TKINFO"
	.tkinfo
        /*0018*/ 	.word	0x00000002
        /*0030*/ 	.string	""
        /*0030*/ 	.string	"ptxas"
        /*0030*/ 	.string	"Cuda compilation tools, release 13.0, V13.0.88"
        /*0030*/ 	.string	"Build cuda_13.0.r13.0/compiler.36424714_0"
        /*0030*/ 	.string	"-arch sm_100 -m 64 "



//--------------------- .note.nv.cuinfo           --------------------------
	.section	.note.nv.cuinfo,"",@"SHT_NOTE"
	.sectionflags	@"SHF_NOTE_NV_CUINFO"
        /*0018*/ 	.short	0x0002
        /*001a*/ 	.short	0x0064
        /*001c*/ 	.short	0x0082
	.zero		2


//--------------------- .nv.info                  --------------------------
	.section	.nv.info,"",@"SHT_CUDA_INFO"
	.align	4


	//----- nvinfo : EIATTR_REGCOUNT
	.align		4
        /*0000*/ 	.byte	0x04, 0x2f
        /*0002*/ 	.short	(.L_1 - .L_0)
	.align		4
.L_0:
        /*0004*/ 	.word	index@(_Z6kernelmPd)
        /*0008*/ 	.word	0x0000000a


	//----- nvinfo : EIATTR_FRAME_SIZE
	.align		4
.L_1:
        /*000c*/ 	.byte	0x04, 0x11
        /*000e*/ 	.short	(.L_3 - .L_2)
	.align		4
.L_2:
        /*0010*/ 	.word	index@(_Z6kernelmPd)
        /*0014*/ 	.word	0x00000000


	//----- nvinfo : EIATTR_MIN_STACK_SIZE
	.align		4
.L_3:
        /*0018*/ 	.byte	0x04, 0x12
        /*001a*/ 	.short	(.L_5 - .L_4)
	.align		4
.L_4:
        /*001c*/ 	.word	index@(_Z6kernelmPd)
        /*0020*/ 	.word	0x00000000
.L_5:


//--------------------- .nv.compat                --------------------------
	.section	.nv.compat,"",@"SHT_CUDA_COMPAT_INFO"
	.align	4
        /*0000*/ 	.byte	0x02, 0x09, 0x00, 0x00, 0x02, 0x02, 0x01, 0x00, 0x02, 0x05, 0x05, 0x00, 0x03, 0x07, 0x01, 0x01
        /*0010*/ 	.byte	0x02, 0x03, 0x00, 0x00, 0x02, 0x06, 0x01, 0x00, 0x04, 0x0b, 0x08, 0x00, 0x01, 0x00, 0x00, 0x00
        /*0020*/ 	.byte	0x00, 0x00, 0x00, 0x00


//--------------------- .nv.info._Z6kernelmPd     --------------------------
	.section	.nv.info._Z6kernelmPd,"",@"SHT_CUDA_INFO"
	.sectionflags	@""
	.align	4


	//----- nvinfo : EIATTR_CUDA_API_VERSION
	.align		4
        /*0000*/ 	.byte	0x04, 0x37
        /*0002*/ 	.short	(.L_7 - .L_6)
.L_6:
        /*0004*/ 	.word	0x00000082


	//----- nvinfo : EIATTR_KPARAM_INFO
	.align		4
.L_7:
        /*0008*/ 	.byte	0x04, 0x17
        /*000a*/ 	.short	(.L_9 - .L_8)
.L_8:
        /*000c*/ 	.word	0x00000000
        /*0010*/ 	.short	0x0001
        /*0012*/ 	.short	0x0008
        /*0014*/ 	.byte	0x00, 0xf5, 0x21, 0x00


	//----- nvinfo : EIATTR_KPARAM_INFO
	.align		4
.L_9:
        /*0018*/ 	.byte	0x04, 0x17
        /*001a*/ 	.short	(.L_11 - .L_10)
.L_10:
        /*001c*/ 	.word	0x00000000
        /*0020*/ 	.short	0x0000
        /*0022*/ 	.short	0x0000
        /*0024*/ 	.byte	0x00, 0xf0, 0x21, 0x00


	//----- nvinfo : EIATTR_SPARSE_MMA_MASK
	.align		4
.L_11:
        /*0028*/ 	.byte	0x03, 0x50
        /*002a*/ 	.short	0x0000


	//----- nvinfo : EIATTR_MAXREG_COUNT
	.align		4
        /*002c*/ 	.byte	0x03, 0x1b
        /*002e*/ 	.short	0x00ff


	//----- nvinfo : EIATTR_MERCURY_ISA_VERSION
	.align		4
        /*0030*/ 	.byte	0x03, 0x5f
        /*0032*/ 	.short	0x0101


	//----- nvinfo : EIATTR_VRC_CTA_INIT_COUNT
	.align		4
        /*0034*/ 	.byte	0x02, 0x4a
	.zero		1
	.zero		1


	//----- nvinfo : EIATTR_EXIT_INSTR_OFFSETS
	.align		4
        /*0038*/ 	.byte	0x04, 0x1c
        /*003a*/ 	.short	(.L_13 - .L_12)


	//   ....[0]....
.L_12:
        /*003c*/ 	.word	0x00000090


	//   ....[1]....
        /*0040*/ 	.word	0x000001a0


	//----- nvinfo : EIATTR_CRS_STACK_SIZE
	.align		4
.L_13:
        /*0044*/ 	.byte	0x04, 0x1e
        /*0046*/ 	.short	(.L_15 - .L_14)
.L_14:
        /*0048*/ 	.word	0x00000000


	//----- nvinfo : EIATTR_CBANK_PARAM_SIZE
	.align		4
.L_15:
        /*004c*/ 	.byte	0x03, 0x19
        /*004e*/ 	.short	0x0010


	//----- nvinfo : EIATTR_PARAM_CBANK
	.align		4
        /*0050*/ 	.byte	0x04, 0x0a
        /*0052*/ 	.short	(.L_17 - .L_16)
	.align		4
.L_16:
        /*0054*/ 	.word	index@(.nv.constant0._Z6kernelmPd)
        /*0058*/ 	.short	0x0380
        /*005a*/ 	.short	0x0010


	//----- nvinfo : EIATTR_SW_WAR
	.align		4
.L_17:
        /*005c*/ 	.byte	0x04, 0x36
        /*005e*/ 	.short	(.L_19 - .L_18)
.L_18:
        /*0060*/ 	.word	0x00000008
.L_19:


//--------------------- .nv.callgraph             --------------------------
	.section	.nv.callgraph,"",@"SHT_CUDA_CALLGRAPH"
	.align	4
	.sectionentsize	8
	.align		4
        /*0000*/ 	.word	0x00000000
	.align		4
        /*0004*/ 	.word	0xffffffff
	.align		4
        /*0008*/ 	.word	0x00000000
	.align		4
        /*000c*/ 	.word	0xfffffffe
	.align		4
        /*0010*/ 	.word	0x00000000
	.align		4
        /*0014*/ 	.word	0xfffffffd
	.align		4
        /*0018*/ 	.word	0x00000000
	.align		4
        /*001c*/ 	.word	0xfffffffc


//--------------------- .text._Z6kernelmPd        --------------------------
	.section	.text._Z6kernelmPd,"ax",@progbits
	.align	128
        .global         _Z6kernelmPd
        .type           _Z6kernelmPd,@function
        .size           _Z6kernelmPd,(.L_x_2 - _Z6kernelmPd)
        .other          _Z6kernelmPd,@"STO_CUDA_ENTRY STV_DEFAULT"
_Z6kernelmPd:
.text._Z6kernelmPd:
[----:B------:R-:W-:Y:S01]  /*0000*/  LDC R1, c[0x0][0x37c] ;  /* 0x0000df00ff017b82 */ /* 0x000fe20000000800 */
[----:B------:R-:W0:Y:S01]  /*0010*/  S2R R0, SR_TID.X ;  /* 0x0000000000007919 */ /* 0x000e220000002100 */
[----:B------:R-:W0:Y:S01]  /*0020*/  LDCU UR4, c[0x0][0x360] ;  /* 0x00006c00ff0477ac */ /* 0x000e220008000800 */
[----:B------:R-:W0:Y:S01]  /*0030*/  S2R R3, SR_CTAID.X ;  /* 0x0000000000037919 */ /* 0x000e220000002500 */
[----:B------:R-:W1:Y:S01]  /*0040*/  LDCU.64 UR8, c[0x0][0x380] ;  /* 0x00007000ff0877ac */ /* 0x000e620008000a00 */
[----:B0-----:R-:W-:-:S05]  /*0050*/  IMAD R0, R3, UR4, R0 ;  /* 0x0000000403007c24 */ /* 0x001fca000f8e0200 */
[----:B-1----:R-:W-:Y:S02]  /*0060*/  ISETP.GE.U32.AND P0, PT, R0, UR8, PT ;  /* 0x0000000800007c0c */ /* 0x002fe4000bf06070 */
[----:B------:R-:W-:-:S04]  /*0070*/  SHF.R.S32.HI R3, RZ, 0x1f, R0 ;  /* 0x0000001fff037819 */ /* 0x000fc80000011400 */
[----:B------:R-:W-:-:S13]  /*0080*/  ISETP.GE.U32.AND.EX P0, PT, R3, UR9, PT, P0 ;  /* 0x0000000903007c0c */ /* 0x000fda000bf06100 */
[----:B------:R-:W-:Y:S05]  /*0090*/  @P0 EXIT ;  /* 0x000000000000094d */ /* 0x000fea0003800000 */
[----:B------:R-:W0:Y:S01]  /*00a0*/  LDC R2, c[0x0][0x370] ;  /* 0x0000dc00ff027b82 */ /* 0x000e220000000800 */
[----:B------:R-:W-:Y:S01]  /*00b0*/  IMAD.MOV.U32 R7, RZ, RZ, R0 ;  /* 0x000000ffff077224 */ /* 0x000fe200078e0000 */
[----:B------:R-:W1:Y:S01]  /*00c0*/  LDCU.64 UR6, c[0x0][0x358] ;  /* 0x00006b00ff0677ac */ /* 0x000e620008000a00 */
[----:B------:R-:W-:Y:S01]  /*00d0*/  IMAD.MOV.U32 R6, RZ, RZ, R3 ;  /* 0x000000ffff067224 */ /* 0x000fe200078e0003 */
[----:B------:R-:W2:Y:S02]  /*00e0*/  LDCU.64 UR10, c[0x0][0x388] ;  /* 0x00007100ff0a77ac */ /* 0x000ea40008000a00 */
[----:B012---:R-:W-:-:S07]  /*00f0*/  IMAD R0, R2, UR4, RZ ;  /* 0x0000000402007c24 */ /* 0x007fce000f8e02ff */
.L_x_0:
[----:B0-----:R-:W-:-:S04]  /*0100*/  LEA R2, P0, R7, UR10, 0x3 ;  /* 0x0000000a07027c11 */ /* 0x001fc8000f8018ff */
[----:B------:R-:W-:-:S05]  /*0110*/  LEA.HI.X R3, R7, UR11, R6, 0x3, P0 ;  /* 0x0000000b07037c11 */ /* 0x000fca00080f1c06 */
[----:B------:R-:W2:Y:S01]  /*0120*/  LDG.E.64 R4, desc[UR6][R2.64] ;  /* 0x0000000602047981 */ /* 0x000ea2000c1e1b00 */
[----:B------:R-:W-:-:S04]  /*0130*/  IADD3 R7, P0, PT, R0, R7, RZ ;  /* 0x0000000700077210 */ /* 0x000fc80007f1e0ff */
[----:B------:R-:W-:Y:S02]  /*0140*/  LEA.HI.X.SX32 R6, R0, R6, 0x1, P0 ;  /* 0x0000000600067211 */ /* 0x000fe400000f0eff */
[----:B------:R-:W-:-:S04]  /*0150*/  ISETP.GE.U32.AND P0, PT, R7, UR8, PT ;  /* 0x0000000807007c0c */ /* 0x000fc8000bf06070 */
[----:B------:R-:W-:Y:S01]  /*0160*/  ISETP.GE.U32.AND.EX P0, PT, R6, UR9, PT, P0 ;  /* 0x0000000906007c0c */ /* 0x000fe2000bf06100 */
[----:B--2---:R-:W-:-:S07]  /*0170*/  DADD R4, R4, 1 ;  /* 0x3ff0000004047429 */ /* 0x004fce0000000000 */
[----:B------:R0:W-:Y:S05]  /*0180*/  STG.E.64 desc[UR6][R2.64], R4 ;  /* 0x0000000402007986 */ /* 0x0001ea000c101b06 */
[----:B------:R-:W-:Y:S05]  /*0190*/  @!P0 BRA `(.L_x_0) ;  /* 0xfffffffc00d88947 */ /* 0x000fea000383ffff */
[----:B------:R-:W-:Y:S05]  /*01a0*/  EXIT ;  /* 0x000000000000794d */ /* 0x000fea0003800000 */
.L_x_1:
[----:B------:R-:W-:-:S00]  /*01b0*/  BRA `(.L_x_1) ;  /* 0xfffffffc00fc7947 */ /* 0x000fc0000383ffff */
[----:B------:R-:W-:-:S00]  /*01c0*/  NOP ;  /* 0x0000000000007918 */ /* 0x000fc00000000000 */
        /* <DEDUP_REMOVED lines=11> */
.L_x_2:


//--------------------- .nv.shared.reserved.0     --------------------------
	.section	.nv.shared.reserved.0,"aw",@nobits
	.weak		__nv_reservedSMEM_offset_0_alias
	.size		__nv_reservedSMEM_offset_0_alias, 0, 64
	.other		__nv_reservedSMEM_offset_0_alias,@"STO_CUDA_RESERVED_SHARED STV_DEFAULT"
__nv_reservedSMEM_offset_0_alias:
	.zero		0
	.zero		64


//--------------------- .nv.constant0._Z6kernelmPd --------------------------
	.section	.nv.constant0._Z6kernelmPd,"a",@progbits
	.sectionflags	@""
	.align	4
.nv.constant0._Z6kernelmPd:
	.zero		912


//--------------------- SYMBOLS --------------------------

	.type		.nv.reservedSmem.offset0,@object
	.size		.nv.reservedSmem.offset0,0x4
